	.headerflags	@"EF_CUDA_TEXMODE_UNIFIED EF_CUDA_64BIT_ADDRESS EF_CUDA_ACCELERATORS EF_CUDA_SM90 EF_CUDA_VIRTUAL_SM(EF_CUDA_SM90)"
	.elftype	@"ET_EXEC"


//--------------------- .nv.info                  --------------------------
	.section	.nv.info,"",@"SHT_CUDA_INFO"
	.align	4


	//----- nvinfo : EIATTR_REGCOUNT
	.align		4
        /*0000*/ 	.byte	0x04, 0x2f
        /*0002*/ 	.short	(.L_1 - .L_0)
	.align		4
.L_0:
        /*0004*/ 	.word	index@(triton_poi_fused_convolution_relu_threshold_backward_1)
        /*0008*/ 	.word	0x0000000e


	//----- nvinfo : EIATTR_MIN_STACK_SIZE
	.align		4
.L_1:
        /*000c*/ 	.byte	0x04, 0x12
        /*000e*/ 	.short	(.L_3 - .L_2)
	.align		4
.L_2:
        /*0010*/ 	.word	index@(triton_poi_fused_convolution_relu_threshold_backward_1)
        /*0014*/ 	.word	0x00000000


	//----- nvinfo : EIATTR_FRAME_SIZE
	.align		4
.L_3:
        /*0018*/ 	.byte	0x04, 0x11
        /*001a*/ 	.short	(.L_5 - .L_4)
	.align		4
.L_4:
        /*001c*/ 	.word	index@(triton_poi_fused_convolution_relu_threshold_backward_1)
        /*0020*/ 	.word	0x00000000


	//----- nvinfo : EIATTR_MIN_STACK_SIZE
	.align		4
.L_5:
        /*0024*/ 	.byte	0x04, 0x12
        /*0026*/ 	.short	(.L_7 - .L_6)
	.align		4
.L_6:
        /*0028*/ 	.word	index@(triton_poi_fused_convolution_relu_threshold_backward_1)
        /*002c*/ 	.word	0x00000000
.L_7:


//--------------------- .nv.info.triton_poi_fused_convolution_relu_threshold_backward_1 --------------------------
	.section	.nv.info.triton_poi_fused_convolution_relu_threshold_backward_1,"",@"SHT_CUDA_INFO"
	.sectionflags	@""
	.align	4


	//----- nvinfo : EIATTR_CUDA_API_VERSION
	.align		4
        /*0000*/ 	.byte	0x04, 0x37
        /*0002*/ 	.short	(.L_9 - .L_8)
.L_8:
        /*0004*/ 	.word	0x0000007c


	//----- nvinfo : EIATTR_KPARAM_INFO
	.align		4
.L_9:
        /*0008*/ 	.byte	0x04, 0x17
        /*000a*/ 	.short	(.L_11 - .L_10)
.L_10:
        /*000c*/ 	.word	0x00000000
        /*0010*/ 	.short	0x0003
        /*0012*/ 	.short	0x0018
        /*0014*/ 	.byte	0x00, 0xf0, 0x11, 0x00


	//----- nvinfo : EIATTR_KPARAM_INFO
	.align		4
.L_11:
        /*0018*/ 	.byte	0x04, 0x17
        /*001a*/ 	.short	(.L_13 - .L_12)
.L_12:
        /*001c*/ 	.word	0x00000000
        /*0020*/ 	.short	0x0002
        /*0022*/ 	.short	0x0010
        /*0024*/ 	.byte	0x00, 0xf4, 0x21, 0x00


	//----- nvinfo : EIATTR_KPARAM_INFO
	.align		4
.L_13:
        /*0028*/ 	.byte	0x04, 0x17
        /*002a*/ 	.short	(.L_15 - .L_14)
.L_14:
        /*002c*/ 	.word	0x00000000
        /*0030*/ 	.short	0x0001
        /*0032*/ 	.short	0x0008
        /*0034*/ 	.byte	0x00, 0xf4, 0x21, 0x00


	//----- nvinfo : EIATTR_KPARAM_INFO
	.align		4
.L_15:
        /*0038*/ 	.byte	0x04, 0x17
        /*003a*/ 	.short	(.L_17 - .L_16)
.L_16:
        /*003c*/ 	.word	0x00000000
        /*0040*/ 	.short	0x0000
        /*0042*/ 	.short	0x0000
        /*0044*/ 	.byte	0x00, 0xf4, 0x21, 0x00


	//----- nvinfo : EIATTR_SPARSE_MMA_MASK
	.align		4
.L_17:
        /*0048*/ 	.byte	0x03, 0x50
        /*004a*/ 	.short	0x0000


	//----- nvinfo : EIATTR_MAXREG_COUNT
	.align		4
        /*004c*/ 	.byte	0x03, 0x1b
        /*004e*/ 	.short	0x00ff


	//----- nvinfo : EIATTR_EXIT_INSTR_OFFSETS
	.align		4
        /*0050*/ 	.byte	0x04, 0x1c
        /*0052*/ 	.short	(.L_19 - .L_18)


	//   ....[0]....
.L_18:
        /*0054*/ 	.word	0x00000270


	//   ....[1]....
        /*0058*/ 	.word	0x00000290


	//----- nvinfo : EIATTR_REQNTID
	.align		4
.L_19:
        /*005c*/ 	.byte	0x04, 0x10
        /*005e*/ 	.short	(.L_21 - .L_20)
.L_20:
        /*0060*/ 	.word	0x00000080
        /*0064*/ 	.word	0x00000001
        /*0068*/ 	.word	0x00000001


	//----- nvinfo : EIATTR_CBANK_PARAM_SIZE
	.align		4
.L_21:
        /*006c*/ 	.byte	0x03, 0x19
        /*006e*/ 	.short	0x001c


	//----- nvinfo : EIATTR_PARAM_CBANK
	.align		4
        /*0070*/ 	.byte	0x04, 0x0a
        /*0072*/ 	.short	(.L_23 - .L_22)
	.align		4
.L_22:
        /*0074*/ 	.word	index@(.nv.constant0.triton_poi_fused_convolution_relu_threshold_backward_1)
        /*0078*/ 	.short	0x0210
        /*007a*/ 	.short	0x001c


	//----- nvinfo : EIATTR_SW_WAR
	.align		4
.L_23:
        /*007c*/ 	.byte	0x04, 0x36
        /*007e*/ 	.short	(.L_25 - .L_24)
.L_24:
        /*0080*/ 	.word	0x00000008
.L_25:


//--------------------- .nv.callgraph             --------------------------
	.section	.nv.callgraph,"",@"SHT_CUDA_CALLGRAPH"
	.align	4
	.sectionentsize	8
	.align		4
        /*0000*/ 	.word	0x00000000
	.align		4
        /*0004*/ 	.word	0xffffffff
	.align		4
        /*0008*/ 	.word	0x00000000
	.align		4
        /*000c*/ 	.word	0xfffffffe
	.align		4
        /*0010*/ 	.word	0x00000000
	.align		4
        /*0014*/ 	.word	0xfffffffd
	.align		4
        /*0018*/ 	.word	0x00000000
	.align		4
        /*001c*/ 	.word	0xfffffffc


//--------------------- .text.triton_poi_fused_convolution_relu_threshold_backward_1 --------------------------
	.section	.text.triton_poi_fused_convolution_relu_threshold_backward_1,"ax",@progbits
	.align	128
        .global         triton_poi_fused_convolution_relu_threshold_backward_1
        .type           triton_poi_fused_convolution_relu_threshold_backward_1,@function
        .size           triton_poi_fused_convolution_relu_threshold_backward_1,(.L_x_1 - triton_poi_fused_convolution_relu_threshold_backward_1)
        .other          triton_poi_fused_convolution_relu_threshold_backward_1,@"STO_CUDA_ENTRY STV_DEFAULT"
triton_poi_fused_convolution_relu_threshold_backward_1:
.text.triton_poi_fused_convolution_relu_threshold_backward_1:
[----:B------:R-:W0:Y:S02]  /*0000*/  LDC R1, c[0x0][0x28] ;  /* 0x00000a00ff017b82 */ /* 0x000e240000000800 */
[----:B------:R-:W1:Y:S01]  /*0010*/  S2R R0, SR_TID.X ;  /* 0x0000000000007919 */ /* 0x000e620000002100 */
[----:B------:R-:W2:Y:S01]  /*0020*/  LDC.64 R4, c[0x0][0x218] ;  /* 0x00008600ff047b82 */ /* 0x000ea20000000a00 */
[----:B------:R-:W-:Y:S01]  /*0030*/  IMAD.MOV.U32 R11, RZ, RZ, RZ ;  /* 0x000000ffff0b7224 */ /* 0x000fe200078e00ff */
[----:B------:R-:W-:Y:S01]  /*0040*/  ULDC.64 UR4, c[0x0][0x208] ;  /* 0x0000820000047ab9 */ /* 0x000fe20000000a00 */
[----:B------:R-:W3:Y:S01]  /*0050*/  S2R R7, SR_CTAID.X ;  /* 0x0000000000077919 */ /* 0x000ee20000002500 */
[----:B------:R-:W-:Y:S01]  /*0060*/  ULDC.64 UR6, c[0x0][0x220] ;  /* 0x0000880000067ab9 */ /* 0x000fe20000000a00 */
[----:B-1----:R-:W-:Y:S01]  /*0070*/  IMAD.SHL.U32 R0, R0, 0x2, RZ ;  /* 0x0000000200007824 */ /* 0x002fe200078e00ff */
[----:B---3--:R-:W-:-:S04]  /*0080*/  SHF.R.S32.HI R2, RZ, 0x17, R7 ;  /* 0x00000017ff027819 */ /* 0x008fc80000011407 */
[----:B------:R-:W-:Y:S02]  /*0090*/  LOP3.LUT R0, R0, 0xfe, RZ, 0xc0, !PT ;  /* 0x000000fe00007812 */ /* 0x000fe400078ec0ff */
[----:B------:R-:W-:-:S03]  /*00a0*/  SGXT R2, R2, 0x1 ;  /* 0x000000010202781a */ /* 0x000fc60000000200 */
[----:B------:R-:W-:-:S05]  /*00b0*/  IMAD R7, R7, 0x100, R0 ;  /* 0x0000010007077824 */ /* 0x000fca00078e0200 */
[----:B------:R-:W-:Y:S02]  /*00c0*/  LEA.HI R0, R2, R7, RZ, 0x4 ;  /* 0x0000000702007211 */ /* 0x000fe400078f20ff */
[----:B------:R-:W1:Y:S01]  /*00d0*/  LDC.64 R2, c[0x0][0x210] ;  /* 0x00008400ff027b82 */ /* 0x000e620000000a00 */
[----:B------:R-:W-:Y:S02]  /*00e0*/  ISETP.GE.AND P0, PT, R7, 0x400, PT ;  /* 0x000004000700780c */ /* 0x000fe40003f06270 */
[----:B------:R-:W-:-:S04]  /*00f0*/  SHF.R.S32.HI R0, RZ, 0x4, R0 ;  /* 0x00000004ff007819 */ /* 0x000fc80000011400 */
[----:B------:R-:W-:-:S04]  /*0100*/  LEA.HI R6, R0, R0, RZ, 0x4 ;  /* 0x0000000000067211 */ /* 0x000fc800078f20ff */
[----:B------:R-:W-:-:S05]  /*0110*/  LOP3.LUT R9, R6, 0xfffffff0, RZ, 0xc0, !PT ;  /* 0xfffffff006097812 */ /* 0x000fca00078ec0ff */
[----:B------:R-:W-:Y:S02]  /*0120*/  IMAD.IADD R9, R0, 0x1, -R9 ;  /* 0x0000000100097824 */ /* 0x000fe400078e0a09 */
[----:B------:R-:W-:Y:S02]  /*0130*/  IMAD.MOV.U32 R0, RZ, RZ, RZ ;  /* 0x000000ffff007224 */ /* 0x000fe400078e00ff */
[----:B--2---:R-:W-:Y:S01]  /*0140*/  IMAD.WIDE R4, R9, 0x4, R4 ;  /* 0x0000000409047825 */ /* 0x004fe200078e0204 */
[----:B------:R-:W-:-:S03]  /*0150*/  CS2R R8, SRZ ;  /* 0x0000000000087805 */ /* 0x000fc6000001ff00 */
[----:B-1----:R-:W-:Y:S01]  /*0160*/  IMAD.WIDE R2, R7, 0x4, R2 ;  /* 0x0000000407027825 */ /* 0x002fe200078e0202 */
[----:B------:R-:W2:Y:S04]  /*0170*/  @!P0 LDG.E.EL R11, desc[UR4][R4.64] ;  /* 0x00000004040b8981 */ /* 0x000ea8000c2e1900 */
[----:B------:R1:W2:Y:S04]  /*0180*/  @!P0 LDG.E.64 R8, desc[UR4][R2.64] ;  /* 0x0000000402088981 */ /* 0x0002a8000c1e1b00 */
[----:B------:R-:W3:Y:S01]  /*0190*/  @!P0 LDG.E.EL R0, desc[UR4][R4.64] ;  /* 0x0000000404008981 */ /* 0x000ee2000c2e1900 */
[----:B-1----:R-:W-:-:S04]  /*01a0*/  IADD3 R2, P3, R7, UR6, RZ ;  /* 0x0000000607027c10 */ /* 0x002fc8000ff7e0ff */
[----:B------:R-:W-:Y:S02]  /*01b0*/  LEA.HI.X.SX32 R3, R7, UR7, 0x1, P3 ;  /* 0x0000000707037c11 */ /* 0x000fe400098f0eff */
[----:B--2---:R-:W-:Y:S01]  /*01c0*/  FSETP.GEU.AND P2, PT, R8, -R11, PT ;  /* 0x8000000b0800720b */ /* 0x004fe20003f4e000 */
[----:B------:R-:W-:Y:S01]  /*01d0*/  FADD R8, R11, R8 ;  /* 0x000000080b087221 */ /* 0x000fe20000000000 */
[----:B---3--:R-:W-:Y:S01]  /*01e0*/  FADD R6, R0, R9 ;  /* 0x0000000900067221 */ /* 0x008fe20000000000 */
[----:B------:R-:W-:-:S03]  /*01f0*/  FSETP.GEU.AND P1, PT, R9, -R0, PT ;  /* 0x800000000900720b */ /* 0x000fc60003f2e000 */
[----:B------:R-:W-:Y:S02]  /*0200*/  FSEL R8, R8, RZ, P2 ;  /* 0x000000ff08087208 */ /* 0x000fe40001000000 */
[----:B------:R-:W-:Y:S02]  /*0210*/  FSEL R6, R6, RZ, P1 ;  /* 0x000000ff06067208 */ /* 0x000fe40000800000 */
[----:B------:R-:W-:Y:S02]  /*0220*/  FSETP.GTU.AND P2, PT, R8, RZ, PT ;  /* 0x000000ff0800720b */ /* 0x000fe40003f4c000 */
[----:B------:R-:W-:Y:S02]  /*0230*/  FSETP.GTU.AND P1, PT, R6, RZ, PT ;  /* 0x000000ff0600720b */ /* 0x000fe40003f2c000 */
[----:B------:R-:W-:Y:S02]  /*0240*/  SEL R0, RZ, 0x1, P2 ;  /* 0x00000001ff007807 */ /* 0x000fe40001000000 */
[----:B------:R-:W-:-:S05]  /*0250*/  SEL R5, RZ, 0x100, P1 ;  /* 0x00000100ff057807 */ /* 0x000fca0000800000 */
[----:B------:R-:W-:Y:S01]  /*0260*/  IMAD.IADD R5, R0, 0x1, R5 ;  /* 0x0000000100057824 */ /* 0x000fe200078e0205 */
[----:B------:R-:W-:Y:S06]  /*0270*/  @P0 EXIT ;  /* 0x000000000000094d */ /* 0x000fec0003800000 */
[----:B------:R-:W-:Y:S01]  /*0280*/  STG.E.U16 desc[UR4][R2.64], R5 ;  /* 0x0000000502007986 */ /* 0x000fe2000c101504 */
[----:B------:R-:W-:Y:S05]  /*0290*/  EXIT ;  /* 0x000000000000794d */ /* 0x000fea0003800000 */
.L_x_0:
[----:B------:R-:W-:-:S00]  /*02a0*/  BRA `(.L_x_0) ;  /* 0xfffffffc00fc7947 */ /* 0x000fc0000383ffff */
[----:B------:R-:W-:-:S00]  /*02b0*/  NOP ;  /* 0x0000000000007918 */ /* 0x000fc00000000000 */
        /* <DEDUP_REMOVED lines=12> */
.L_x_1:


//--------------------- .nv.constant0.triton_poi_fused_convolution_relu_threshold_backward_1 --------------------------
	.section	.nv.constant0.triton_poi_fused_convolution_relu_threshold_backward_1,"a",@progbits
	.sectionflags	@""
	.align	4
.nv.constant0.triton_poi_fused_convolution_relu_threshold_backward_1:
	.zero		556
